//
// Generated by NVIDIA NVVM Compiler
//
// Compiler Build ID: CL-36424714
// Cuda compilation tools, release 13.0, V13.0.88
// Based on NVVM 20.0.0
//

.version 9.0
.target sm_100
.address_size 64

	// .globl	_Z6addVecPiS_Pdi

.visible .entry _Z6addVecPiS_Pdi(
	.param .u64 .ptr .align 1 _Z6addVecPiS_Pdi_param_0,
	.param .u64 .ptr .align 1 _Z6addVecPiS_Pdi_param_1,
	.param .u64 .ptr .align 1 _Z6addVecPiS_Pdi_param_2,
	.param .u32 _Z6addVecPiS_Pdi_param_3
)
{
	.reg .pred 	%p<2>;
	.reg .b32 	%r<9>;
	.reg .b64 	%rd<12>;
	.reg .b64 	%fd<2>;

	ld.param.u64 	%rd1, [_Z6addVecPiS_Pdi_param_0];
	ld.param.u64 	%rd2, [_Z6addVecPiS_Pdi_param_1];
	ld.param.u64 	%rd3, [_Z6addVecPiS_Pdi_param_2];
	ld.param.u32 	%r2, [_Z6addVecPiS_Pdi_param_3];
	mov.u32 	%r3, %ntid.x;
	mov.u32 	%r4, %ctaid.x;
	mov.u32 	%r5, %tid.x;
	mad.lo.s32 	%r1, %r3, %r4, %r5;
	setp.ge.s32 	%p1, %r1, %r2;
	@%p1 bra 	$L__BB0_2;
	cvta.to.global.u64 	%rd4, %rd1;
	cvta.to.global.u64 	%rd5, %rd2;
	cvta.to.global.u64 	%rd6, %rd3;
	mul.wide.s32 	%rd7, %r1, 4;
	add.s64 	%rd8, %rd4, %rd7;
	ld.global.u32 	%r6, [%rd8];
	add.s64 	%rd9, %rd5, %rd7;
	ld.global.u32 	%r7, [%rd9];
	add.s32 	%r8, %r7, %r6;
	cvt.rn.f64.s32 	%fd1, %r8;
	mul.wide.s32 	%rd10, %r1, 8;
	add.s64 	%rd11, %rd6, %rd10;
	st.global.f64 	[%rd11], %fd1;
$L__BB0_2:
	ret;

}


// ===== COMPILED SASS (sm_100) =====

	.target	sm_100

	.elftype	@"ET_EXEC"


//--------------------- .note.nv.tkinfo           --------------------------
	.section	.note.nv.tkinfo,"",@"SHT_NOTE"
	.sectionflags	@"SHF_NOTE_NV_TKINFO"
	.tkinfo
        /*0018*/ 	.word	0x00000002
        /*0030*/ 	.string	""
        /*0030*/ 	.string	"ptxas"
        /*0030*/ 	.string	"Cuda compilation tools, release 13.0, V13.0.88"
        /*0030*/ 	.string	"Build cuda_13.0.r13.0/compiler.36424714_0"
        /*0030*/ 	.string	"-arch sm_100 -m 64 "



//--------------------- .note.nv.cuinfo           --------------------------
	.section	.note.nv.cuinfo,"",@"SHT_NOTE"
	.sectionflags	@"SHF_NOTE_NV_CUINFO"
        /*0018*/ 	.short	0x0002
        /*001a*/ 	.short	0x0064
        /*001c*/ 	.short	0x0082
	.zero		2


//--------------------- .nv.info                  --------------------------
	.section	.nv.info,"",@"SHT_CUDA_INFO"
	.align	4


	//----- nvinfo : EIATTR_REGCOUNT
	.align		4
        /*0000*/ 	.byte	0x04, 0x2f
        /*0002*/ 	.short	(.L_1 - .L_0)
	.align		4
.L_0:
        /*0004*/ 	.word	index@(_Z6addVecPiS_Pdi)
        /*0008*/ 	.word	0x0000000e


	//----- nvinfo : EIATTR_FRAME_SIZE
	.align		4
.L_1:
        /*000c*/ 	.byte	0x04, 0x11
        /*000e*/ 	.short	(.L_3 - .L_2)
	.align		4
.L_2:
        /*0010*/ 	.word	index@(_Z6addVecPiS_Pdi)
        /*0014*/ 	.word	0x00000000


	//----- nvinfo : EIATTR_MIN_STACK_SIZE
	.align		4
.L_3:
        /*0018*/ 	.byte	0x04, 0x12
        /*001a*/ 	.short	(.L_5 - .L_4)
	.align		4
.L_4:
        /*001c*/ 	.word	index@(_Z6addVecPiS_Pdi)
        /*0020*/ 	.word	0x00000000
.L_5:


//--------------------- .nv.compat                --------------------------
	.section	.nv.compat,"",@"SHT_CUDA_COMPAT_INFO"
	.align	4
        /*0000*/ 	.byte	0x02, 0x09, 0x00, 0x00, 0x02, 0x02, 0x01, 0x00, 0x02, 0x05, 0x05, 0x00, 0x03, 0x07, 0x01, 0x01
        /*0010*/ 	.byte	0x02, 0x03, 0x00, 0x00, 0x02, 0x06, 0x01, 0x00, 0x04, 0x0b, 0x08, 0x00, 0x09, 0x00, 0x00, 0x00
        /*0020*/ 	.byte	0x00, 0x00, 0x00, 0x00


//--------------------- .nv.info._Z6addVecPiS_Pdi --------------------------
	.section	.nv.info._Z6addVecPiS_Pdi,"",@"SHT_CUDA_INFO"
	.sectionflags	@""
	.align	4


	//----- nvinfo : EIATTR_CUDA_API_VERSION
	.align		4
        /*0000*/ 	.byte	0x04, 0x37
        /*0002*/ 	.short	(.L_7 - .L_6)
.L_6:
        /*0004*/ 	.word	0x00000082


	//----- nvinfo : EIATTR_KPARAM_INFO
	.align		4
.L_7:
        /*0008*/ 	.byte	0x04, 0x17
        /*000a*/ 	.short	(.L_9 - .L_8)
.L_8:
        /*000c*/ 	.word	0x00000000
        /*0010*/ 	.short	0x0003
        /*0012*/ 	.short	0x0018
        /*0014*/ 	.byte	0x00, 0xf0, 0x11, 0x00


	//----- nvinfo : EIATTR_KPARAM_INFO
	.align		4
.L_9:
        /*0018*/ 	.byte	0x04, 0x17
        /*001a*/ 	.short	(.L_11 - .L_10)
.L_10:
        /*001c*/ 	.word	0x00000000
        /*0020*/ 	.short	0x0002
        /*0022*/ 	.short	0x0010
        /*0024*/ 	.byte	0x00, 0xf5, 0x21, 0x00


	//----- nvinfo : EIATTR_KPARAM_INFO
	.align		4
.L_11:
        /*0028*/ 	.byte	0x04, 0x17
        /*002a*/ 	.short	(.L_13 - .L_12)
.L_12:
        /*002c*/ 	.word	0x00000000
        /*0030*/ 	.short	0x0001
        /*0032*/ 	.short	0x0008
        /*0034*/ 	.byte	0x00, 0xf5, 0x21, 0x00


	//----- nvinfo : EIATTR_KPARAM_INFO
	.align		4
.L_13:
        /*0038*/ 	.byte	0x04, 0x17
        /*003a*/ 	.short	(.L_15 - .L_14)
.L_14:
        /*003c*/ 	.word	0x00000000
        /*0040*/ 	.short	0x0000
        /*0042*/ 	.short	0x0000
        /*0044*/ 	.byte	0x00, 0xf5, 0x21, 0x00


	//----- nvinfo : EIATTR_SPARSE_MMA_MASK
	.align		4
.L_15:
        /*0048*/ 	.byte	0x03, 0x50
        /*004a*/ 	.short	0x0000


	//----- nvinfo : EIATTR_MAXREG_COUNT
	.align		4
        /*004c*/ 	.byte	0x03, 0x1b
        /*004e*/ 	.short	0x00ff


	//----- nvinfo : EIATTR_MERCURY_ISA_VERSION
	.align		4
        /*0050*/ 	.byte	0x03, 0x5f
        /*0052*/ 	.short	0x0101


	//----- nvinfo : EIATTR_VRC_CTA_INIT_COUNT
	.align		4
        /*0054*/ 	.byte	0x02, 0x4a
	.zero		1
	.zero		1


	//----- nvinfo : EIATTR_EXIT_INSTR_OFFSETS
	.align		4
        /*0058*/ 	.byte	0x04, 0x1c
        /*005a*/ 	.short	(.L_17 - .L_16)


	//   ....[0]....
.L_16:
        /*005c*/ 	.word	0x00000070


	//   ....[1]....
        /*0060*/ 	.word	0x00000140


	//----- nvinfo : EIATTR_CBANK_PARAM_SIZE
	.align		4
.L_17:
        /*0064*/ 	.byte	0x03, 0x19
        /*0066*/ 	.short	0x001c


	//----- nvinfo : EIATTR_PARAM_CBANK
	.align		4
        /*0068*/ 	.byte	0x04, 0x0a
        /*006a*/ 	.short	(.L_19 - .L_18)
	.align		4
.L_18:
        /*006c*/ 	.word	index@(.nv.constant0._Z6addVecPiS_Pdi)
        /*0070*/ 	.short	0x0380
        /*0072*/ 	.short	0x001c


	//----- nvinfo : EIATTR_SW_WAR
	.align		4
.L_19:
        /*0074*/ 	.byte	0x04, 0x36
        /*0076*/ 	.short	(.L_21 - .L_20)
.L_20:
        /*0078*/ 	.word	0x00000008
.L_21:


//--------------------- .nv.callgraph             --------------------------
	.section	.nv.callgraph,"",@"SHT_CUDA_CALLGRAPH"
	.align	4
	.sectionentsize	8
	.align		4
        /*0000*/ 	.word	0x00000000
	.align		4
        /*0004*/ 	.word	0xffffffff
	.align		4
        /*0008*/ 	.word	0x00000000
	.align		4
        /*000c*/ 	.word	0xfffffffe
	.align		4
        /*0010*/ 	.word	0x00000000
	.align		4
        /*0014*/ 	.word	0xfffffffd
	.align		4
        /*0018*/ 	.word	0x00000000
	.align		4
        /*001c*/ 	.word	0xfffffffc


//--------------------- .text._Z6addVecPiS_Pdi    --------------------------
	.section	.text._Z6addVecPiS_Pdi,"ax",@progbits
	.align	128
        .global         _Z6addVecPiS_Pdi
        .type           _Z6addVecPiS_Pdi,@function
        .size           _Z6addVecPiS_Pdi,(.L_x_1 - _Z6addVecPiS_Pdi)
        .other          _Z6addVecPiS_Pdi,@"STO_CUDA_ENTRY STV_DEFAULT"
_Z6addVecPiS_Pdi:
.text._Z6addVecPiS_Pdi:
[----:B------:R-:W-:Y:S01]  /*0000*/  LDC R1, c[0x0][0x37c] ;  /* 0x0000df00ff017b82 */ /* 0x000fe20000000800 */
[----:B------:R-:W0:Y:S01]  /*0010*/  S2R R11, SR_CTAID.X ;  /* 0x00000000000b7919 */ /* 0x000e220000002500 */
[----:B------:R-:W0:Y:S01]  /*0020*/  LDCU UR4, c[0x0][0x360] ;  /* 0x00006c00ff0477ac */ /* 0x000e220008000800 */
[----:B------:R-:W0:Y:S01]  /*0030*/  S2R R0, SR_TID.X ;  /* 0x0000000000007919 */ /* 0x000e220000002100 */
[----:B------:R-:W1:Y:S01]  /*0040*/  LDCU UR5, c[0x0][0x398] ;  /* 0x00007300ff0577ac */ /* 0x000e620008000800 */
[----:B0-----:R-:W-:-:S05]  /*0050*/  IMAD R11, R11, UR4, R0 ;  /* 0x000000040b0b7c24 */ /* 0x001fca000f8e0200 */
[----:B-1----:R-:W-:-:S13]  /*0060*/  ISETP.GE.AND P0, PT, R11, UR5, PT ;  /* 0x000000050b007c0c */ /* 0x002fda000bf06270 */
[----:B------:R-:W-:Y:S05]  /*0070*/  @P0 EXIT ;  /* 0x000000000000094d */ /* 0x000fea0003800000 */
[----:B------:R-:W0:Y:S01]  /*0080*/  LDC.64 R2, c[0x0][0x380] ;  /* 0x0000e000ff027b82 */ /* 0x000e220000000a00 */
[----:B------:R-:W1:Y:S07]  /*0090*/  LDCU.64 UR4, c[0x0][0x358] ;  /* 0x00006b00ff0477ac */ /* 0x000e6e0008000a00 */
[----:B------:R-:W2:Y:S08]  /*00a0*/  LDC.64 R4, c[0x0][0x388] ;  /* 0x0000e200ff047b82 */ /* 0x000eb00000000a00 */
[----:B------:R-:W3:Y:S01]  /*00b0*/  LDC.64 R8, c[0x0][0x390] ;  /* 0x0000e400ff087b82 */ /* 0x000ee20000000a00 */
[----:B0-----:R-:W-:-:S06]  /*00c0*/  IMAD.WIDE R2, R11, 0x4, R2 ;  /* 0x000000040b027825 */ /* 0x001fcc00078e0202 */
[----:B-1----:R-:W4:Y:S01]  /*00d0*/  LDG.E R2, desc[UR4][R2.64] ;  /* 0x0000000402027981 */ /* 0x002f22000c1e1900 */
[----:B--2---:R-:W-:-:S06]  /*00e0*/  IMAD.WIDE R4, R11, 0x4, R4 ;  /* 0x000000040b047825 */ /* 0x004fcc00078e0204 */
[----:B------:R-:W4:Y:S01]  /*00f0*/  LDG.E R5, desc[UR4][R4.64] ;  /* 0x0000000404057981 */ /* 0x000f22000c1e1900 */
[----:B---3--:R-:W-:Y:S01]  /*0100*/  IMAD.WIDE R8, R11, 0x8, R8 ;  /* 0x000000080b087825 */ /* 0x008fe200078e0208 */
[----:B----4-:R-:W-:-:S06]  /*0110*/  IADD3 R6, PT, PT, R2, R5, RZ ;  /* 0x0000000502067210 */ /* 0x010fcc0007ffe0ff */
[----:B------:R-:W0:Y:S02]  /*0120*/  I2F.F64 R6, R6 ;  /* 0x0000000600067312 */ /* 0x000e240000201c00 */
[----:B0-----:R-:W-:Y:S01]  /*0130*/  STG.E.64 desc[UR4][R8.64], R6 ;  /* 0x0000000608007986 */ /* 0x001fe2000c101b04 */
[----:B------:R-:W-:Y:S05]  /*0140*/  EXIT ;  /* 0x000000000000794d */ /* 0x000fea0003800000 */
.L_x_0:
[----:B------:R-:W-:-:S00]  /*0150*/  BRA `(.L_x_0) ;  /* 0xfffffffc00fc7947 */ /* 0x000fc0000383ffff */
[----:B------:R-:W-:-:S00]  /*0160*/  NOP ;  /* 0x0000000000007918 */ /* 0x000fc00000000000 */
        /* <DEDUP_REMOVED lines=9> */
.L_x_1:


//--------------------- .nv.shared.reserved.0     --------------------------
	.section	.nv.shared.reserved.0,"aw",@nobits
	.weak		__nv_reservedSMEM_offset_0_alias
	.size		__nv_reservedSMEM_offset_0_alias, 0, 64
	.other		__nv_reservedSMEM_offset_0_alias,@"STO_CUDA_RESERVED_SHARED STV_DEFAULT"
__nv_reservedSMEM_offset_0_alias:
	.zero		0
	.zero		64


//--------------------- .nv.constant0._Z6addVecPiS_Pdi --------------------------
	.section	.nv.constant0._Z6addVecPiS_Pdi,"a",@progbits
	.sectionflags	@""
	.align	4
.nv.constant0._Z6addVecPiS_Pdi:
	.zero		924


//--------------------- SYMBOLS --------------------------

	.type		.nv.reservedSmem.offset0,@object
	.size		.nv.reservedSmem.offset0,0x4
